//
// Generated by NVIDIA NVVM Compiler
//
// Compiler Build ID: CL-36424714
// Cuda compilation tools, release 13.0, V13.0.88
// Based on NVVM 20.0.0
//

.version 9.0
.target sm_100
.address_size 64

	// .globl	_Z18matrixMulOptimizedPfS_S_
// _ZZ18matrixMulOptimizedPfS_S_E3s_A has been demoted
// _ZZ18matrixMulOptimizedPfS_S_E3s_B has been demoted

.visible .entry _Z18matrixMulOptimizedPfS_S_(
	.param .u64 .ptr .align 1 _Z18matrixMulOptimizedPfS_S__param_0,
	.param .u64 .ptr .align 1 _Z18matrixMulOptimizedPfS_S__param_1,
	.param .u64 .ptr .align 1 _Z18matrixMulOptimizedPfS_S__param_2
)
{
	.reg .pred 	%p<3>;
	.reg .b32 	%r<33>;
	.reg .b32 	%f<102>;
	.reg .b64 	%rd<13>;
	// demoted variable
	.shared .align 4 .b8 _ZZ18matrixMulOptimizedPfS_S_E3s_A[4096];
	// demoted variable
	.shared .align 4 .b8 _ZZ18matrixMulOptimizedPfS_S_E3s_B[4096];
	ld.param.u64 	%rd4, [_Z18matrixMulOptimizedPfS_S__param_0];
	ld.param.u64 	%rd5, [_Z18matrixMulOptimizedPfS_S__param_1];
	ld.param.u64 	%rd3, [_Z18matrixMulOptimizedPfS_S__param_2];
	cvta.to.global.u64 	%rd1, %rd5;
	cvta.to.global.u64 	%rd2, %rd4;
	mov.u32 	%r17, %ctaid.x;
	mov.u32 	%r18, %ctaid.y;
	mov.u32 	%r19, %tid.x;
	mov.u32 	%r20, %tid.y;
	shl.b32 	%r21, %r18, 5;
	add.s32 	%r1, %r21, %r20;
	shl.b32 	%r22, %r17, 5;
	add.s32 	%r2, %r22, %r19;
	shl.b32 	%r3, %r1, 11;
	or.b32  	%r30, %r19, %r3;
	shl.b32 	%r23, %r20, 7;
	mov.u32 	%r24, _ZZ18matrixMulOptimizedPfS_S_E3s_A;
	add.s32 	%r5, %r24, %r23;
	shl.b32 	%r25, %r19, 2;
	add.s32 	%r6, %r5, %r25;
	shl.b32 	%r26, %r20, 11;
	add.s32 	%r31, %r2, %r26;
	mov.u32 	%r27, _ZZ18matrixMulOptimizedPfS_S_E3s_B;
	add.s32 	%r9, %r27, %r25;
	add.s32 	%r8, %r9, %r23;
	mov.f32 	%f101, 0f00000000;
	mov.b32 	%r32, 0;
$L__BB0_1:
	mul.wide.u32 	%rd6, %r30, 4;
	add.s64 	%rd7, %rd2, %rd6;
	ld.global.f32 	%f4, [%rd7];
	st.shared.f32 	[%r6], %f4;
	mul.wide.u32 	%rd8, %r31, 4;
	add.s64 	%rd9, %rd1, %rd8;
	ld.global.f32 	%f5, [%rd9];
	st.shared.f32 	[%r8], %f5;
	ld.shared.f32 	%f6, [%r5];
	ld.shared.f32 	%f7, [%r9];
	fma.rn.f32 	%f8, %f6, %f7, %f101;
	ld.shared.f32 	%f9, [%r5+4];
	ld.shared.f32 	%f10, [%r9+128];
	fma.rn.f32 	%f11, %f9, %f10, %f8;
	ld.shared.f32 	%f12, [%r5+8];
	ld.shared.f32 	%f13, [%r9+256];
	fma.rn.f32 	%f14, %f12, %f13, %f11;
	ld.shared.f32 	%f15, [%r5+12];
	ld.shared.f32 	%f16, [%r9+384];
	fma.rn.f32 	%f17, %f15, %f16, %f14;
	ld.shared.f32 	%f18, [%r5+16];
	ld.shared.f32 	%f19, [%r9+512];
	fma.rn.f32 	%f20, %f18, %f19, %f17;
	ld.shared.f32 	%f21, [%r5+20];
	ld.shared.f32 	%f22, [%r9+640];
	fma.rn.f32 	%f23, %f21, %f22, %f20;
	ld.shared.f32 	%f24, [%r5+24];
	ld.shared.f32 	%f25, [%r9+768];
	fma.rn.f32 	%f26, %f24, %f25, %f23;
	ld.shared.f32 	%f27, [%r5+28];
	ld.shared.f32 	%f28, [%r9+896];
	fma.rn.f32 	%f29, %f27, %f28, %f26;
	ld.shared.f32 	%f30, [%r5+32];
	ld.shared.f32 	%f31, [%r9+1024];
	fma.rn.f32 	%f32, %f30, %f31, %f29;
	ld.shared.f32 	%f33, [%r5+36];
	ld.shared.f32 	%f34, [%r9+1152];
	fma.rn.f32 	%f35, %f33, %f34, %f32;
	ld.shared.f32 	%f36, [%r5+40];
	ld.shared.f32 	%f37, [%r9+1280];
	fma.rn.f32 	%f38, %f36, %f37, %f35;
	ld.shared.f32 	%f39, [%r5+44];
	ld.shared.f32 	%f40, [%r9+1408];
	fma.rn.f32 	%f41, %f39, %f40, %f38;
	ld.shared.f32 	%f42, [%r5+48];
	ld.shared.f32 	%f43, [%r9+1536];
	fma.rn.f32 	%f44, %f42, %f43, %f41;
	ld.shared.f32 	%f45, [%r5+52];
	ld.shared.f32 	%f46, [%r9+1664];
	fma.rn.f32 	%f47, %f45, %f46, %f44;
	ld.shared.f32 	%f48, [%r5+56];
	ld.shared.f32 	%f49, [%r9+1792];
	fma.rn.f32 	%f50, %f48, %f49, %f47;
	ld.shared.f32 	%f51, [%r5+60];
	ld.shared.f32 	%f52, [%r9+1920];
	fma.rn.f32 	%f53, %f51, %f52, %f50;
	ld.shared.f32 	%f54, [%r5+64];
	ld.shared.f32 	%f55, [%r9+2048];
	fma.rn.f32 	%f56, %f54, %f55, %f53;
	ld.shared.f32 	%f57, [%r5+68];
	ld.shared.f32 	%f58, [%r9+2176];
	fma.rn.f32 	%f59, %f57, %f58, %f56;
	ld.shared.f32 	%f60, [%r5+72];
	ld.shared.f32 	%f61, [%r9+2304];
	fma.rn.f32 	%f62, %f60, %f61, %f59;
	ld.shared.f32 	%f63, [%r5+76];
	ld.shared.f32 	%f64, [%r9+2432];
	fma.rn.f32 	%f65, %f63, %f64, %f62;
	ld.shared.f32 	%f66, [%r5+80];
	ld.shared.f32 	%f67, [%r9+2560];
	fma.rn.f32 	%f68, %f66, %f67, %f65;
	ld.shared.f32 	%f69, [%r5+84];
	ld.shared.f32 	%f70, [%r9+2688];
	fma.rn.f32 	%f71, %f69, %f70, %f68;
	ld.shared.f32 	%f72, [%r5+88];
	ld.shared.f32 	%f73, [%r9+2816];
	fma.rn.f32 	%f74, %f72, %f73, %f71;
	ld.shared.f32 	%f75, [%r5+92];
	ld.shared.f32 	%f76, [%r9+2944];
	fma.rn.f32 	%f77, %f75, %f76, %f74;
	ld.shared.f32 	%f78, [%r5+96];
	ld.shared.f32 	%f79, [%r9+3072];
	fma.rn.f32 	%f80, %f78, %f79, %f77;
	ld.shared.f32 	%f81, [%r5+100];
	ld.shared.f32 	%f82, [%r9+3200];
	fma.rn.f32 	%f83, %f81, %f82, %f80;
	ld.shared.f32 	%f84, [%r5+104];
	ld.shared.f32 	%f85, [%r9+3328];
	fma.rn.f32 	%f86, %f84, %f85, %f83;
	ld.shared.f32 	%f87, [%r5+108];
	ld.shared.f32 	%f88, [%r9+3456];
	fma.rn.f32 	%f89, %f87, %f88, %f86;
	ld.shared.f32 	%f90, [%r5+112];
	ld.shared.f32 	%f91, [%r9+3584];
	fma.rn.f32 	%f92, %f90, %f91, %f89;
	ld.shared.f32 	%f93, [%r5+116];
	ld.shared.f32 	%f94, [%r9+3712];
	fma.rn.f32 	%f95, %f93, %f94, %f92;
	ld.shared.f32 	%f96, [%r5+120];
	ld.shared.f32 	%f97, [%r9+3840];
	fma.rn.f32 	%f98, %f96, %f97, %f95;
	ld.shared.f32 	%f99, [%r5+124];
	ld.shared.f32 	%f100, [%r9+3968];
	fma.rn.f32 	%f101, %f99, %f100, %f98;
	add.s32 	%r32, %r32, 1;
	add.s32 	%r31, %r31, 65536;
	add.s32 	%r30, %r30, 32;
	setp.ne.s32 	%p1, %r32, 64;
	@%p1 bra 	$L__BB0_1;
	max.u32 	%r28, %r1, %r2;
	setp.gt.u32 	%p2, %r28, 2047;
	@%p2 bra 	$L__BB0_4;
	add.s32 	%r29, %r3, %r2;
	cvta.to.global.u64 	%rd10, %rd3;
	mul.wide.u32 	%rd11, %r29, 4;
	add.s64 	%rd12, %rd10, %rd11;
	st.global.f32 	[%rd12], %f101;
$L__BB0_4:
	ret;

}


// ===== COMPILED SASS (sm_100) =====

	.target	sm_100

	.elftype	@"ET_EXEC"


//--------------------- .note.nv.tkinfo           --------------------------
	.section	.note.nv.tkinfo,"",@"SHT_NOTE"
	.sectionflags	@"SHF_NOTE_NV_TKINFO"
	.tkinfo
        /*0018*/ 	.word	0x00000002
        /*0030*/ 	.string	""
        /*0030*/ 	.string	"ptxas"
        /*0030*/ 	.string	"Cuda compilation tools, release 13.0, V13.0.88"
        /*0030*/ 	.string	"Build cuda_13.0.r13.0/compiler.36424714_0"
        /*0030*/ 	.string	"-arch sm_100 -m 64 "



//--------------------- .note.nv.cuinfo           --------------------------
	.section	.note.nv.cuinfo,"",@"SHT_NOTE"
	.sectionflags	@"SHF_NOTE_NV_CUINFO"
        /*0018*/ 	.short	0x0002
        /*001a*/ 	.short	0x0064
        /*001c*/ 	.short	0x0082
	.zero		2


//--------------------- .nv.info                  --------------------------
	.section	.nv.info,"",@"SHT_CUDA_INFO"
	.align	4


	//----- nvinfo : EIATTR_REGCOUNT
	.align		4
        /*0000*/ 	.byte	0x04, 0x2f
        /*0002*/ 	.short	(.L_1 - .L_0)
	.align		4
.L_0:
        /*0004*/ 	.word	index@(_Z18matrixMulOptimizedPfS_S_)
        /*0008*/ 	.word	0x00000020


	//----- nvinfo : EIATTR_FRAME_SIZE
	.align		4
.L_1:
        /*000c*/ 	.byte	0x04, 0x11
        /*000e*/ 	.short	(.L_3 - .L_2)
	.align		4
.L_2:
        /*0010*/ 	.word	index@(_Z18matrixMulOptimizedPfS_S_)
        /*0014*/ 	.word	0x00000000


	//----- nvinfo : EIATTR_MIN_STACK_SIZE
	.align		4
.L_3:
        /*0018*/ 	.byte	0x04, 0x12
        /*001a*/ 	.short	(.L_5 - .L_4)
	.align		4
.L_4:
        /*001c*/ 	.word	index@(_Z18matrixMulOptimizedPfS_S_)
        /*0020*/ 	.word	0x00000000
.L_5:


//--------------------- .nv.compat                --------------------------
	.section	.nv.compat,"",@"SHT_CUDA_COMPAT_INFO"
	.align	4
        /*0000*/ 	.byte	0x02, 0x09, 0x00, 0x00, 0x02, 0x02, 0x01, 0x00, 0x02, 0x05, 0x05, 0x00, 0x03, 0x07, 0x01, 0x01
        /*0010*/ 	.byte	0x02, 0x03, 0x00, 0x00, 0x02, 0x06, 0x01, 0x00, 0x04, 0x0b, 0x08, 0x00, 0x09, 0x00, 0x00, 0x00
        /*0020*/ 	.byte	0x00, 0x00, 0x00, 0x00


//--------------------- .nv.info._Z18matrixMulOptimizedPfS_S_ --------------------------
	.section	.nv.info._Z18matrixMulOptimizedPfS_S_,"",@"SHT_CUDA_INFO"
	.sectionflags	@""
	.align	4


	//----- nvinfo : EIATTR_CUDA_API_VERSION
	.align		4
        /*0000*/ 	.byte	0x04, 0x37
        /*0002*/ 	.short	(.L_7 - .L_6)
.L_6:
        /*0004*/ 	.word	0x00000082


	//----- nvinfo : EIATTR_KPARAM_INFO
	.align		4
.L_7:
        /*0008*/ 	.byte	0x04, 0x17
        /*000a*/ 	.short	(.L_9 - .L_8)
.L_8:
        /*000c*/ 	.word	0x00000000
        /*0010*/ 	.short	0x0002
        /*0012*/ 	.short	0x0010
        /*0014*/ 	.byte	0x00, 0xf5, 0x21, 0x00


	//----- nvinfo : EIATTR_KPARAM_INFO
	.align		4
.L_9:
        /*0018*/ 	.byte	0x04, 0x17
        /*001a*/ 	.short	(.L_11 - .L_10)
.L_10:
        /*001c*/ 	.word	0x00000000
        /*0020*/ 	.short	0x0001
        /*0022*/ 	.short	0x0008
        /*0024*/ 	.byte	0x00, 0xf5, 0x21, 0x00


	//----- nvinfo : EIATTR_KPARAM_INFO
	.align		4
.L_11:
        /*0028*/ 	.byte	0x04, 0x17
        /*002a*/ 	.short	(.L_13 - .L_12)
.L_12:
        /*002c*/ 	.word	0x00000000
        /*0030*/ 	.short	0x0000
        /*0032*/ 	.short	0x0000
        /*0034*/ 	.byte	0x00, 0xf5, 0x21, 0x00


	//----- nvinfo : EIATTR_SPARSE_MMA_MASK
	.align		4
.L_13:
        /*0038*/ 	.byte	0x03, 0x50
        /*003a*/ 	.short	0x0000


	//----- nvinfo : EIATTR_MAXREG_COUNT
	.align		4
        /*003c*/ 	.byte	0x03, 0x1b
        /*003e*/ 	.short	0x00ff


	//----- nvinfo : EIATTR_MERCURY_ISA_VERSION
	.align		4
        /*0040*/ 	.byte	0x03, 0x5f
        /*0042*/ 	.short	0x0101


	//----- nvinfo : EIATTR_VRC_CTA_INIT_COUNT
	.align		4
        /*0044*/ 	.byte	0x02, 0x4a
	.zero		1
	.zero		1


	//----- nvinfo : EIATTR_EXIT_INSTR_OFFSETS
	.align		4
        /*0048*/ 	.byte	0x04, 0x1c
        /*004a*/ 	.short	(.L_15 - .L_14)


	//   ....[0]....
.L_14:
        /*004c*/ 	.word	0x000006d0


	//   ....[1]....
        /*0050*/ 	.word	0x00000720


	//----- nvinfo : EIATTR_CBANK_PARAM_SIZE
	.align		4
.L_15:
        /*0054*/ 	.byte	0x03, 0x19
        /*0056*/ 	.short	0x0018


	//----- nvinfo : EIATTR_PARAM_CBANK
	.align		4
        /*0058*/ 	.byte	0x04, 0x0a
        /*005a*/ 	.short	(.L_17 - .L_16)
	.align		4
.L_16:
        /*005c*/ 	.word	index@(.nv.constant0._Z18matrixMulOptimizedPfS_S_)
        /*0060*/ 	.short	0x0380
        /*0062*/ 	.short	0x0018


	//----- nvinfo : EIATTR_SW_WAR
	.align		4
.L_17:
        /*0064*/ 	.byte	0x04, 0x36
        /*0066*/ 	.short	(.L_19 - .L_18)
.L_18:
        /*0068*/ 	.word	0x00000008
.L_19:


//--------------------- .nv.callgraph             --------------------------
	.section	.nv.callgraph,"",@"SHT_CUDA_CALLGRAPH"
	.align	4
	.sectionentsize	8
	.align		4
        /*0000*/ 	.word	0x00000000
	.align		4
        /*0004*/ 	.word	0xffffffff
	.align		4
        /*0008*/ 	.word	0x00000000
	.align		4
        /*000c*/ 	.word	0xfffffffe
	.align		4
        /*0010*/ 	.word	0x00000000
	.align		4
        /*0014*/ 	.word	0xfffffffd
	.align		4
        /*0018*/ 	.word	0x00000000
	.align		4
        /*001c*/ 	.word	0xfffffffc


//--------------------- .text._Z18matrixMulOptimizedPfS_S_ --------------------------
	.section	.text._Z18matrixMulOptimizedPfS_S_,"ax",@progbits
	.align	128
        .global         _Z18matrixMulOptimizedPfS_S_
        .type           _Z18matrixMulOptimizedPfS_S_,@function
        .size           _Z18matrixMulOptimizedPfS_S_,(.L_x_2 - _Z18matrixMulOptimizedPfS_S_)
        .other          _Z18matrixMulOptimizedPfS_S_,@"STO_CUDA_ENTRY STV_DEFAULT"
_Z18matrixMulOptimizedPfS_S_:
.text._Z18matrixMulOptimizedPfS_S_:
[----:B------:R-:W-:Y:S01]  /*0000*/  LDC R1, c[0x0][0x37c] ;  /* 0x0000df00ff017b82 */ /* 0x000fe20000000800 */
[----:B------:R-:W0:Y:S07]  /*0010*/  S2R R17, SR_CTAID.Y ;  /* 0x0000000000117919 */ /* 0x000e2e0000002600 */
[----:B------:R-:W1:Y:S01]  /*0020*/  S2UR UR6, SR_CgaCtaId ;  /* 0x00000000000679c3 */ /* 0x000e620000008800 */
[----:B------:R-:W-:Y:S01]  /*0030*/  UMOV UR4, 0x400 ;  /* 0x0000040000047882 */ /* 0x000fe20000000000 */
[----:B------:R-:W-:Y:S01]  /*0040*/  HFMA2 R11, -RZ, RZ, 0, 0 ;  /* 0x00000000ff0b7431 */ /* 0x000fe200000001ff */
[----:B------:R-:W0:Y:S01]  /*0050*/  S2R R9, SR_TID.Y ;  /* 0x0000000000097919 */ /* 0x000e220000002200 */
[----:B------:R-:W-:Y:S01]  /*0060*/  UIADD3 UR5, UPT, UPT, UR4, 0x1000, URZ ;  /* 0x0000100004057890 */ /* 0x000fe2000fffe0ff */
[----:B------:R-:W2:Y:S01]  /*0070*/  LDCU.64 UR8, c[0x0][0x358] ;  /* 0x00006b00ff0877ac */ /* 0x000ea20008000a00 */
[----:B------:R-:W3:Y:S02]  /*0080*/  S2R R16, SR_CTAID.X ;  /* 0x0000000000107919 */ /* 0x000ee40000002500 */
[----:B------:R-:W4:Y:S01]  /*0090*/  LDC.64 R20, c[0x0][0x380] ;  /* 0x0000e000ff147b82 */ /* 0x000f220000000a00 */
[----:B------:R-:W3:Y:S07]  /*00a0*/  S2R R3, SR_TID.X ;  /* 0x0000000000037919 */ /* 0x000eee0000002100 */
[----:B------:R-:W2:Y:S01]  /*00b0*/  LDC.64 R18, c[0x0][0x388] ;  /* 0x0000e200ff127b82 */ /* 0x000ea20000000a00 */
[----:B-1----:R-:W-:-:S02]  /*00c0*/  ULEA UR4, UR6, UR4, 0x18 ;  /* 0x0000000406047291 */ /* 0x002fc4000f8ec0ff */
[----:B------:R-:W-:Y:S01]  /*00d0*/  ULEA UR5, UR6, UR5, 0x18 ;  /* 0x0000000506057291 */ /* 0x000fe2000f8ec0ff */
[----:B0-----:R-:W-:-:S03]  /*00e0*/  LEA R17, R17, R9, 0x5 ;  /* 0x0000000911117211 */ /* 0x001fc600078e28ff */
[----:B------:R-:W-:Y:S01]  /*00f0*/  LEA R6, R9, UR4, 0x7 ;  /* 0x0000000409067c11 */ /* 0x000fe2000f8e38ff */
[----:B------:R-:W-:Y:S01]  /*0100*/  UMOV UR4, URZ ;  /* 0x000000ff00047c82 */ /* 0x000fe20008000000 */
[----:B------:R-:W-:Y:S02]  /*0110*/  SHF.L.U32 R7, R17, 0xb, RZ ;  /* 0x0000000b11077819 */ /* 0x000fe400000006ff */
[----:B---3--:R-:W-:Y:S02]  /*0120*/  LEA R16, R16, R3, 0x5 ;  /* 0x0000000310107211 */ /* 0x008fe400078e28ff */
[C---:B------:R-:W-:Y:S02]  /*0130*/  LEA R2, R3.reuse, UR5, 0x2 ;  /* 0x0000000503027c11 */ /* 0x040fe4000f8e10ff */
[C---:B------:R-:W-:Y:S02]  /*0140*/  LEA R5, R3.reuse, R6, 0x2 ;  /* 0x0000000603057211 */ /* 0x040fe400078e10ff */
[----:B------:R-:W-:-:S02]  /*0150*/  LOP3.LUT R4, R3, R7, RZ, 0xfc, !PT ;  /* 0x0000000703047212 */ /* 0x000fc400078efcff */
[C---:B------:R-:W-:Y:S02]  /*0160*/  LEA R0, R9.reuse, R16, 0xb ;  /* 0x0000001009007211 */ /* 0x040fe400078e58ff */
[----:B------:R-:W-:-:S07]  /*0170*/  LEA R3, R9, R2, 0x7 ;  /* 0x0000000209037211 */ /* 0x000fce00078e38ff */
.L_x_0:
[----:B----4-:R-:W-:-:S04]  /*0180*/  IMAD.WIDE.U32 R8, R4, 0x4, R20 ;  /* 0x0000000404087825 */ /* 0x010fc800078e0014 */
[----:B--2---:R-:W-:Y:S01]  /*0190*/  IMAD.WIDE.U32 R22, R0, 0x4, R18 ;  /* 0x0000000400167825 */ /* 0x004fe200078e0012 */
[----:B------:R-:W2:Y:S04]  /*01a0*/  LDG.E R26, desc[UR8][R8.64] ;  /* 0x00000008081a7981 */ /* 0x000ea8000c1e1900 */
[----:B------:R-:W3:Y:S01]  /*01b0*/  LDG.E R28, desc[UR8][R22.64] ;  /* 0x00000008161c7981 */ /* 0x000ee2000c1e1900 */
[----:B------:R-:W-:Y:S01]  /*01c0*/  UIADD3 UR4, UPT, UPT, UR4, 0x1, URZ ;  /* 0x0000000104047890 */ /* 0x000fe2000fffe0ff */
[----:B------:R-:W-:Y:S02]  /*01d0*/  IADD3 R4, PT, PT, R4, 0x20, RZ ;  /* 0x0000002004047810 */ /* 0x000fe40007ffe0ff */
[----:B------:R-:W-:Y:S01]  /*01e0*/  IADD3 R0, PT, PT, R0, 0x10000, RZ ;  /* 0x0001000000007810 */ /* 0x000fe20007ffe0ff */
[----:B------:R-:W-:Y:S01]  /*01f0*/  UISETP.NE.AND UP0, UPT, UR4, 0x40, UPT ;  /* 0x000000400400788c */ /* 0x000fe2000bf05270 */
[----:B--2---:R-:W-:Y:S04]  /*0200*/  STS [R5], R26 ;  /* 0x0000001a05007388 */ /* 0x004fe80000000800 */
[----:B---3--:R-:W-:Y:S04]  /*0210*/  STS [R3], R28 ;  /* 0x0000001c03007388 */ /* 0x008fe80000000800 */
[----:B------:R-:W-:Y:S04]  /*0220*/  LDS R10, [R2] ;  /* 0x00000000020a7984 */ /* 0x000fe80000000800 */
[----:B------:R-:W0:Y:S04]  /*0230*/  LDS.128 R12, [R6] ;  /* 0x00000000060c7984 */ /* 0x000e280000000c00 */
[----:B------:R-:W1:Y:S04]  /*0240*/  LDS R29, [R2+0x80] ;  /* 0x00008000021d7984 */ /* 0x000e680000000800 */
[----:B------:R-:W2:Y:S04]  /*0250*/  LDS R25, [R2+0x100] ;  /* 0x0001000002197984 */ /* 0x000ea80000000800 */
[----:B------:R-:W3:Y:S04]  /*0260*/  LDS R24, [R2+0x180] ;  /* 0x0001800002187984 */ /* 0x000ee80000000800 */
[----:B------:R-:W-:Y:S04]  /*0270*/  LDS R27, [R2+0x200] ;  /* 0x00020000021b7984 */ /* 0x000fe80000000800 */
[----:B------:R-:W-:Y:S04]  /*0280*/  LDS R22, [R2+0x280] ;  /* 0x0002800002167984 */ /* 0x000fe80000000800 */
[----:B------:R-:W-:Y:S04]  /*0290*/  LDS R23, [R2+0x300] ;  /* 0x0003000002177984 */ /* 0x000fe80000000800 */
[----:B------:R-:W-:Y:S01]  /*02a0*/  LDS R26, [R2+0xb80] ;  /* 0x000b8000021a7984 */ /* 0x000fe20000000800 */
[----:B0-----:R-:W-:-:S03]  /*02b0*/  FFMA R12, R12, R10, R11 ;  /* 0x0000000a0c0c7223 */ /* 0x001fc6000000000b */
[----:B------:R-:W0:Y:S01]  /*02c0*/  LDS.128 R8, [R6+0x10] ;  /* 0x0000100006087984 */ /* 0x000e220000000c00 */
[----:B-1----:R-:W-:-:S04]  /*02d0*/  FFMA R12, R29, R13, R12 ;  /* 0x0000000d1d0c7223 */ /* 0x002fc8000000000c */
[----:B--2---:R-:W-:-:S04]  /*02e0*/  FFMA R25, R25, R14, R12 ;  /* 0x0000000e19197223 */ /* 0x004fc8000000000c */
[----:B---3--:R-:W-:Y:S02]  /*02f0*/  FFMA R15, R24, R15, R25 ;  /* 0x0000000f180f7223 */ /* 0x008fe40000000019 */
[----:B------:R-:W1:Y:S04]  /*0300*/  LDS R24, [R2+0x380] ;  /* 0x0003800002187984 */ /* 0x000e680000000800 */
[----:B------:R-:W-:Y:S01]  /*0310*/  LDS R25, [R2+0x400] ;  /* 0x0004000002197984 */ /* 0x000fe20000000800 */
[----:B0-----:R-:W-:-:S03]  /*0320*/  FFMA R27, R8, R27, R15 ;  /* 0x0000001b081b7223 */ /* 0x001fc6000000000f */
[----:B------:R-:W0:Y:S01]  /*0330*/  LDS.128 R12, [R6+0x20] ;  /* 0x00002000060c7984 */ /* 0x000e220000000c00 */
[----:B------:R-:W-:-:S03]  /*0340*/  FFMA R8, R22, R9, R27 ;  /* 0x0000000916087223 */ /* 0x000fc6000000001b */
[----:B------:R-:W2:Y:S01]  /*0350*/  LDS R22, [R2+0x480] ;  /* 0x0004800002167984 */ /* 0x000ea20000000800 */
[----:B------:R-:W-:-:S03]  /*0360*/  FFMA R9, R23, R10, R8 ;  /* 0x0000000a17097223 */ /* 0x000fc60000000008 */
[----:B------:R-:W3:Y:S01]  /*0370*/  LDS R23, [R2+0x500] ;  /* 0x0005000002177984 */ /* 0x000ee20000000800 */
[----:B-1----:R-:W-:-:S03]  /*0380*/  FFMA R9, R24, R11, R9 ;  /* 0x0000000b18097223 */ /* 0x002fc60000000009 */
[----:B------:R-:W1:Y:S01]  /*0390*/  LDS R24, [R2+0x580] ;  /* 0x0005800002187984 */ /* 0x000e620000000800 */
[----:B0-----:R-:W-:-:S03]  /*03a0*/  FFMA R27, R12, R25, R9 ;  /* 0x000000190c1b7223 */ /* 0x001fc60000000009 */
[----:B------:R-:W-:Y:S01]  /*03b0*/  LDS R25, [R2+0x600] ;  /* 0x0006000002197984 */ /* 0x000fe20000000800 */
[----:B--2---:R-:W-:-:S03]  /*03c0*/  FFMA R12, R22, R13, R27 ;  /* 0x0000000d160c7223 */ /* 0x004fc6000000001b */
[----:B------:R-:W0:Y:S01]  /*03d0*/  LDS.128 R8, [R6+0x30] ;  /* 0x0000300006087984 */ /* 0x000e220000000c00 */
[----:B---3--:R-:W-:-:S03]  /*03e0*/  FFMA R13, R23, R14, R12 ;  /* 0x0000000e170d7223 */ /* 0x008fc6000000000c */
[----:B------:R-:W2:Y:S01]  /*03f0*/  LDS R22, [R2+0x680] ;  /* 0x0006800002167984 */ /* 0x000ea20000000800 */
[----:B-1----:R-:W-:-:S03]  /*0400*/  FFMA R13, R24, R15, R13 ;  /* 0x0000000f180d7223 */ /* 0x002fc6000000000d */
[----:B------:R-:W1:Y:S04]  /*0410*/  LDS R23, [R2+0x700] ;  /* 0x0007000002177984 */ /* 0x000e680000000800 */
[----:B------:R-:W3:Y:S01]  /*0420*/  LDS R24, [R2+0x780] ;  /* 0x0007800002187984 */ /* 0x000ee20000000800 */
[----:B0-----:R-:W-:-:S03]  /*0430*/  FFMA R27, R8, R25, R13 ;  /* 0x00000019081b7223 */ /* 0x001fc6000000000d */
[----:B------:R-:W-:Y:S01]  /*0440*/  LDS R25, [R2+0x800] ;  /* 0x0008000002197984 */ /* 0x000fe20000000800 */
[----:B--2---:R-:W-:-:S03]  /*0450*/  FFMA R8, R22, R9, R27 ;  /* 0x0000000916087223 */ /* 0x004fc6000000001b */
[----:B------:R-:W0:Y:S01]  /*0460*/  LDS.128 R12, [R6+0x40] ;  /* 0x00004000060c7984 */ /* 0x000e220000000c00 */
[----:B-1----:R-:W-:-:S03]  /*0470*/  FFMA R9, R23, R10, R8 ;  /* 0x0000000a17097223 */ /* 0x002fc60000000008 */
[----:B------:R-:W1:Y:S01]  /*0480*/  LDS R22, [R2+0x880] ;  /* 0x0008800002167984 */ /* 0x000e620000000800 */
[----:B---3--:R-:W-:-:S03]  /*0490*/  FFMA R9, R24, R11, R9 ;  /* 0x0000000b18097223 */ /* 0x008fc60000000009 */
[----:B------:R-:W2:Y:S04]  /*04a0*/  LDS R23, [R2+0x900] ;  /* 0x0009000002177984 */ /* 0x000ea80000000800 */
[----:B------:R-:W3:Y:S01]  /*04b0*/  LDS R24, [R2+0x980] ;  /* 0x0009800002187984 */ /* 0x000ee20000000800 */
[----:B0-----:R-:W-:-:S03]  /*04c0*/  FFMA R27, R12, R25, R9 ;  /* 0x000000190c1b7223 */ /* 0x001fc60000000009 */
[----:B------:R-:W-:Y:S01]  /*04d0*/  LDS R25, [R2+0xa00] ;  /* 0x000a000002197984 */ /* 0x000fe20000000800 */
[----:B-1----:R-:W-:-:S03]  /*04e0*/  FFMA R12, R22, R13, R27 ;  /* 0x0000000d160c7223 */ /* 0x002fc6000000001b */
[----:B------:R-:W0:Y:S01]  /*04f0*/  LDS.128 R8, [R6+0x50] ;  /* 0x0000500006087984 */ /* 0x000e220000000c00 */
[----:B--2---:R-:W-:-:S03]  /*0500*/  FFMA R13, R23, R14, R12 ;  /* 0x0000000e170d7223 */ /* 0x004fc6000000000c */
[----:B------:R-:W1:Y:S01]  /*0510*/  LDS R22, [R2+0xa80] ;  /* 0x000a800002167984 */ /* 0x000e620000000800 */
[----:B---3--:R-:W-:-:S03]  /*0520*/  FFMA R13, R24, R15, R13 ;  /* 0x0000000f180d7223 */ /* 0x008fc6000000000d */
[----:B------:R-:W2:Y:S04]  /*0530*/  LDS R23, [R2+0xb00] ;  /* 0x000b000002177984 */ /* 0x000ea80000000800 */
[----:B------:R-:W-:Y:S01]  /*0540*/  LDS R24, [R2+0xc80] ;  /* 0x000c800002187984 */ /* 0x000fe20000000800 */
[----:B0-----:R-:W-:-:S03]  /*0550*/  FFMA R27, R8, R25, R13 ;  /* 0x00000019081b7223 */ /* 0x001fc6000000000d */
[----:B------:R-:W-:Y:S01]  /*0560*/  LDS R25, [R2+0xc00] ;  /* 0x000c000002197984 */ /* 0x000fe20000000800 */
[----:B-1----:R-:W-:-:S03]  /*0570*/  FFMA R22, R22, R9, R27 ;  /* 0x0000000916167223 */ /* 0x002fc6000000001b */
[----:B------:R-:W0:Y:S01]  /*0580*/  LDS.128 R12, [R6+0x60] ;  /* 0x00006000060c7984 */ /* 0x000e220000000c00 */
[----:B--2---:R-:W-:-:S03]  /*0590*/  FFMA R9, R23, R10, R22 ;  /* 0x0000000a17097223 */ /* 0x004fc60000000016 */
[----:B------:R-:W1:Y:S01]  /*05a0*/  LDS R23, [R2+0xd00] ;  /* 0x000d000002177984 */ /* 0x000e620000000800 */
[----:B------:R-:W-:-:S03]  /*05b0*/  FFMA R9, R26, R11, R9 ;  /* 0x0000000b1a097223 */ /* 0x000fc60000000009 */
[----:B------:R-:W2:Y:S01]  /*05c0*/  LDS R22, [R2+0xd80] ;  /* 0x000d800002167984 */ /* 0x000ea20000000800 */
[----:B0-----:R-:W-:-:S03]  /*05d0*/  FFMA R27, R12, R25, R9 ;  /* 0x000000190c1b7223 */ /* 0x001fc60000000009 */
[----:B------:R-:W-:Y:S01]  /*05e0*/  LDS R25, [R2+0xe00] ;  /* 0x000e000002197984 */ /* 0x000fe20000000800 */
[----:B------:R-:W-:-:S03]  /*05f0*/  FFMA R24, R24, R13, R27 ;  /* 0x0000000d18187223 */ /* 0x000fc6000000001b */
[----:B------:R-:W0:Y:S01]  /*0600*/  LDS.128 R8, [R6+0x70] ;  /* 0x0000700006087984 */ /* 0x000e220000000c00 */
[----:B-1----:R-:W-:-:S03]  /*0610*/  FFMA R23, R23, R14, R24 ;  /* 0x0000000e17177223 */ /* 0x002fc60000000018 */
[----:B------:R-:W1:Y:S01]  /*0620*/  LDS R27, [R2+0xe80] ;  /* 0x000e8000021b7984 */ /* 0x000e620000000800 */
[----:B--2---:R-:W-:-:S03]  /*0630*/  FFMA R15, R22, R15, R23 ;  /* 0x0000000f160f7223 */ /* 0x004fc60000000017 */
[----:B------:R-:W2:Y:S04]  /*0640*/  LDS R13, [R2+0xf00] ;  /* 0x000f0000020d7984 */ /* 0x000ea80000000800 */
[----:B------:R-:W3:Y:S01]  /*0650*/  LDS R12, [R2+0xf80] ;  /* 0x000f8000020c7984 */ /* 0x000ee20000000800 */
[----:B0-----:R-:W-:-:S04]  /*0660*/  FFMA R8, R8, R25, R15 ;  /* 0x0000001908087223 */ /* 0x001fc8000000000f */
[----:B-1----:R-:W-:-:S04]  /*0670*/  FFMA R8, R27, R9, R8 ;  /* 0x000000091b087223 */ /* 0x002fc80000000008 */
[----:B--2---:R-:W-:-:S04]  /*0680*/  FFMA R13, R13, R10, R8 ;  /* 0x0000000a0d0d7223 */ /* 0x004fc80000000008 */
[----:B---3--:R-:W-:Y:S01]  /*0690*/  FFMA R11, R12, R11, R13 ;  /* 0x0000000b0c0b7223 */ /* 0x008fe2000000000d */
[----:B------:R-:W-:Y:S06]  /*06a0*/  BRA.U UP0, `(.L_x_0) ;  /* 0xfffffff900b47547 */ /* 0x000fec000b83ffff */
[----:B------:R-:W-:-:S04]  /*06b0*/  VIMNMX.U32 R17, PT, PT, R17, R16, !PT ;  /* 0x0000001011117248 */ /* 0x000fc80007fe0000 */
[----:B------:R-:W-:-:S13]  /*06c0*/  ISETP.GT.U32.AND P0, PT, R17, 0x7ff, PT ;  /* 0x000007ff1100780c */ /* 0x000fda0003f04070 */
[----:B------:R-:W-:Y:S05]  /*06d0*/  @P0 EXIT ;  /* 0x000000000000094d */ /* 0x000fea0003800000 */
[----:B------:R-:W0:Y:S01]  /*06e0*/  LDC.64 R2, c[0x0][0x390] ;  /* 0x0000e400ff027b82 */ /* 0x000e220000000a00 */
[----:B------:R-:W-:-:S05]  /*06f0*/  IADD3 R7, PT, PT, R16, R7, RZ ;  /* 0x0000000710077210 */ /* 0x000fca0007ffe0ff */
[----:B0-----:R-:W-:-:S05]  /*0700*/  IMAD.WIDE.U32 R2, R7, 0x4, R2 ;  /* 0x0000000407027825 */ /* 0x001fca00078e0002 */
[----:B------:R-:W-:Y:S01]  /*0710*/  STG.E desc[UR8][R2.64], R11 ;  /* 0x0000000b02007986 */ /* 0x000fe2000c101908 */
[----:B------:R-:W-:Y:S05]  /*0720*/  EXIT ;  /* 0x000000000000794d */ /* 0x000fea0003800000 */
.L_x_1:
[----:B------:R-:W-:-:S00]  /*0730*/  BRA `(.L_x_1) ;  /* 0xfffffffc00fc7947 */ /* 0x000fc0000383ffff */
[----:B------:R-:W-:-:S00]  /*0740*/  NOP ;  /* 0x0000000000007918 */ /* 0x000fc00000000000 */
        /* <DEDUP_REMOVED lines=11> */
.L_x_2:


//--------------------- .nv.shared._Z18matrixMulOptimizedPfS_S_ --------------------------
	.section	.nv.shared._Z18matrixMulOptimizedPfS_S_,"aw",@nobits
	.sectionflags	@""
	.align	4
.nv.shared._Z18matrixMulOptimizedPfS_S_:
	.zero		9216


//--------------------- .nv.shared.reserved.0     --------------------------
	.section	.nv.shared.reserved.0,"aw",@nobits
	.weak		__nv_reservedSMEM_offset_0_alias
	.size		__nv_reservedSMEM_offset_0_alias, 0, 64
	.other		__nv_reservedSMEM_offset_0_alias,@"STO_CUDA_RESERVED_SHARED STV_DEFAULT"
__nv_reservedSMEM_offset_0_alias:
	.zero		0
	.zero		64


//--------------------- .nv.constant0._Z18matrixMulOptimizedPfS_S_ --------------------------
	.section	.nv.constant0._Z18matrixMulOptimizedPfS_S_,"a",@progbits
	.sectionflags	@""
	.align	4
.nv.constant0._Z18matrixMulOptimizedPfS_S_:
	.zero		920


//--------------------- SYMBOLS --------------------------

	.type		.nv.reservedSmem.offset0,@object
	.size		.nv.reservedSmem.offset0,0x4
	.type		.nv.reservedSmem.cap,@object
	.size		.nv.reservedSmem.cap,0x4
